//
// Generated by NVIDIA NVVM Compiler
//
// Compiler Build ID: CL-36424714
// Cuda compilation tools, release 13.0, V13.0.88
// Based on NVVM 20.0.0
//

.version 9.0
.target sm_100
.address_size 64

	// .globl	_Z3dotPfS_S_
// _ZZ3dotPfS_S_E4temp has been demoted

.visible .entry _Z3dotPfS_S_(
	.param .u64 .ptr .align 1 _Z3dotPfS_S__param_0,
	.param .u64 .ptr .align 1 _Z3dotPfS_S__param_1,
	.param .u64 .ptr .align 1 _Z3dotPfS_S__param_2
)
{
	.reg .pred 	%p<3>;
	.reg .b32 	%r<8>;
	.reg .b32 	%f<261>;
	.reg .b64 	%rd<10>;
	// demoted variable
	.shared .align 4 .b8 _ZZ3dotPfS_S_E4temp[4096];
	ld.param.u64 	%rd1, [_Z3dotPfS_S__param_0];
	ld.param.u64 	%rd2, [_Z3dotPfS_S__param_1];
	ld.param.u64 	%rd3, [_Z3dotPfS_S__param_2];
	mov.u32 	%r1, %tid.x;
	mov.u32 	%r3, %ctaid.x;
	mov.u32 	%r4, %ntid.x;
	mad.lo.s32 	%r2, %r3, %r4, %r1;
	setp.gt.s32 	%p1, %r2, 127;
	@%p1 bra 	$L__BB0_3;
	cvta.to.global.u64 	%rd4, %rd1;
	cvta.to.global.u64 	%rd5, %rd2;
	mul.wide.s32 	%rd6, %r2, 4;
	add.s64 	%rd7, %rd4, %rd6;
	ld.global.f32 	%f1, [%rd7];
	add.s64 	%rd8, %rd5, %rd6;
	ld.global.f32 	%f2, [%rd8];
	mul.f32 	%f3, %f1, %f2;
	shl.b32 	%r5, %r1, 2;
	mov.u32 	%r6, _ZZ3dotPfS_S_E4temp;
	add.s32 	%r7, %r6, %r5;
	st.shared.f32 	[%r7], %f3;
	bar.sync 	0;
	setp.ne.s32 	%p2, %r1, 0;
	@%p2 bra 	$L__BB0_3;
	ld.shared.f32 	%f4, [_ZZ3dotPfS_S_E4temp];
	add.f32 	%f5, %f4, 0f00000000;
	ld.shared.f32 	%f6, [_ZZ3dotPfS_S_E4temp+4];
	add.f32 	%f7, %f5, %f6;
	ld.shared.f32 	%f8, [_ZZ3dotPfS_S_E4temp+8];
	add.f32 	%f9, %f7, %f8;
	ld.shared.f32 	%f10, [_ZZ3dotPfS_S_E4temp+12];
	add.f32 	%f11, %f9, %f10;
	ld.shared.f32 	%f12, [_ZZ3dotPfS_S_E4temp+16];
	add.f32 	%f13, %f11, %f12;
	ld.shared.f32 	%f14, [_ZZ3dotPfS_S_E4temp+20];
	add.f32 	%f15, %f13, %f14;
	ld.shared.f32 	%f16, [_ZZ3dotPfS_S_E4temp+24];
	add.f32 	%f17, %f15, %f16;
	ld.shared.f32 	%f18, [_ZZ3dotPfS_S_E4temp+28];
	add.f32 	%f19, %f17, %f18;
	ld.shared.f32 	%f20, [_ZZ3dotPfS_S_E4temp+32];
	add.f32 	%f21, %f19, %f20;
	ld.shared.f32 	%f22, [_ZZ3dotPfS_S_E4temp+36];
	add.f32 	%f23, %f21, %f22;
	ld.shared.f32 	%f24, [_ZZ3dotPfS_S_E4temp+40];
	add.f32 	%f25, %f23, %f24;
	ld.shared.f32 	%f26, [_ZZ3dotPfS_S_E4temp+44];
	add.f32 	%f27, %f25, %f26;
	ld.shared.f32 	%f28, [_ZZ3dotPfS_S_E4temp+48];
	add.f32 	%f29, %f27, %f28;
	ld.shared.f32 	%f30, [_ZZ3dotPfS_S_E4temp+52];
	add.f32 	%f31, %f29, %f30;
	ld.shared.f32 	%f32, [_ZZ3dotPfS_S_E4temp+56];
	add.f32 	%f33, %f31, %f32;
	ld.shared.f32 	%f34, [_ZZ3dotPfS_S_E4temp+60];
	add.f32 	%f35, %f33, %f34;
	ld.shared.f32 	%f36, [_ZZ3dotPfS_S_E4temp+64];
	add.f32 	%f37, %f35, %f36;
	ld.shared.f32 	%f38, [_ZZ3dotPfS_S_E4temp+68];
	add.f32 	%f39, %f37, %f38;
	ld.shared.f32 	%f40, [_ZZ3dotPfS_S_E4temp+72];
	add.f32 	%f41, %f39, %f40;
	ld.shared.f32 	%f42, [_ZZ3dotPfS_S_E4temp+76];
	add.f32 	%f43, %f41, %f42;
	ld.shared.f32 	%f44, [_ZZ3dotPfS_S_E4temp+80];
	add.f32 	%f45, %f43, %f44;
	ld.shared.f32 	%f46, [_ZZ3dotPfS_S_E4temp+84];
	add.f32 	%f47, %f45, %f46;
	ld.shared.f32 	%f48, [_ZZ3dotPfS_S_E4temp+88];
	add.f32 	%f49, %f47, %f48;
	ld.shared.f32 	%f50, [_ZZ3dotPfS_S_E4temp+92];
	add.f32 	%f51, %f49, %f50;
	ld.shared.f32 	%f52, [_ZZ3dotPfS_S_E4temp+96];
	add.f32 	%f53, %f51, %f52;
	ld.shared.f32 	%f54, [_ZZ3dotPfS_S_E4temp+100];
	add.f32 	%f55, %f53, %f54;
	ld.shared.f32 	%f56, [_ZZ3dotPfS_S_E4temp+104];
	add.f32 	%f57, %f55, %f56;
	ld.shared.f32 	%f58, [_ZZ3dotPfS_S_E4temp+108];
	add.f32 	%f59, %f57, %f58;
	ld.shared.f32 	%f60, [_ZZ3dotPfS_S_E4temp+112];
	add.f32 	%f61, %f59, %f60;
	ld.shared.f32 	%f62, [_ZZ3dotPfS_S_E4temp+116];
	add.f32 	%f63, %f61, %f62;
	ld.shared.f32 	%f64, [_ZZ3dotPfS_S_E4temp+120];
	add.f32 	%f65, %f63, %f64;
	ld.shared.f32 	%f66, [_ZZ3dotPfS_S_E4temp+124];
	add.f32 	%f67, %f65, %f66;
	ld.shared.f32 	%f68, [_ZZ3dotPfS_S_E4temp+128];
	add.f32 	%f69, %f67, %f68;
	ld.shared.f32 	%f70, [_ZZ3dotPfS_S_E4temp+132];
	add.f32 	%f71, %f69, %f70;
	ld.shared.f32 	%f72, [_ZZ3dotPfS_S_E4temp+136];
	add.f32 	%f73, %f71, %f72;
	ld.shared.f32 	%f74, [_ZZ3dotPfS_S_E4temp+140];
	add.f32 	%f75, %f73, %f74;
	ld.shared.f32 	%f76, [_ZZ3dotPfS_S_E4temp+144];
	add.f32 	%f77, %f75, %f76;
	ld.shared.f32 	%f78, [_ZZ3dotPfS_S_E4temp+148];
	add.f32 	%f79, %f77, %f78;
	ld.shared.f32 	%f80, [_ZZ3dotPfS_S_E4temp+152];
	add.f32 	%f81, %f79, %f80;
	ld.shared.f32 	%f82, [_ZZ3dotPfS_S_E4temp+156];
	add.f32 	%f83, %f81, %f82;
	ld.shared.f32 	%f84, [_ZZ3dotPfS_S_E4temp+160];
	add.f32 	%f85, %f83, %f84;
	ld.shared.f32 	%f86, [_ZZ3dotPfS_S_E4temp+164];
	add.f32 	%f87, %f85, %f86;
	ld.shared.f32 	%f88, [_ZZ3dotPfS_S_E4temp+168];
	add.f32 	%f89, %f87, %f88;
	ld.shared.f32 	%f90, [_ZZ3dotPfS_S_E4temp+172];
	add.f32 	%f91, %f89, %f90;
	ld.shared.f32 	%f92, [_ZZ3dotPfS_S_E4temp+176];
	add.f32 	%f93, %f91, %f92;
	ld.shared.f32 	%f94, [_ZZ3dotPfS_S_E4temp+180];
	add.f32 	%f95, %f93, %f94;
	ld.shared.f32 	%f96, [_ZZ3dotPfS_S_E4temp+184];
	add.f32 	%f97, %f95, %f96;
	ld.shared.f32 	%f98, [_ZZ3dotPfS_S_E4temp+188];
	add.f32 	%f99, %f97, %f98;
	ld.shared.f32 	%f100, [_ZZ3dotPfS_S_E4temp+192];
	add.f32 	%f101, %f99, %f100;
	ld.shared.f32 	%f102, [_ZZ3dotPfS_S_E4temp+196];
	add.f32 	%f103, %f101, %f102;
	ld.shared.f32 	%f104, [_ZZ3dotPfS_S_E4temp+200];
	add.f32 	%f105, %f103, %f104;
	ld.shared.f32 	%f106, [_ZZ3dotPfS_S_E4temp+204];
	add.f32 	%f107, %f105, %f106;
	ld.shared.f32 	%f108, [_ZZ3dotPfS_S_E4temp+208];
	add.f32 	%f109, %f107, %f108;
	ld.shared.f32 	%f110, [_ZZ3dotPfS_S_E4temp+212];
	add.f32 	%f111, %f109, %f110;
	ld.shared.f32 	%f112, [_ZZ3dotPfS_S_E4temp+216];
	add.f32 	%f113, %f111, %f112;
	ld.shared.f32 	%f114, [_ZZ3dotPfS_S_E4temp+220];
	add.f32 	%f115, %f113, %f114;
	ld.shared.f32 	%f116, [_ZZ3dotPfS_S_E4temp+224];
	add.f32 	%f117, %f115, %f116;
	ld.shared.f32 	%f118, [_ZZ3dotPfS_S_E4temp+228];
	add.f32 	%f119, %f117, %f118;
	ld.shared.f32 	%f120, [_ZZ3dotPfS_S_E4temp+232];
	add.f32 	%f121, %f119, %f120;
	ld.shared.f32 	%f122, [_ZZ3dotPfS_S_E4temp+236];
	add.f32 	%f123, %f121, %f122;
	ld.shared.f32 	%f124, [_ZZ3dotPfS_S_E4temp+240];
	add.f32 	%f125, %f123, %f124;
	ld.shared.f32 	%f126, [_ZZ3dotPfS_S_E4temp+244];
	add.f32 	%f127, %f125, %f126;
	ld.shared.f32 	%f128, [_ZZ3dotPfS_S_E4temp+248];
	add.f32 	%f129, %f127, %f128;
	ld.shared.f32 	%f130, [_ZZ3dotPfS_S_E4temp+252];
	add.f32 	%f131, %f129, %f130;
	ld.shared.f32 	%f132, [_ZZ3dotPfS_S_E4temp+256];
	add.f32 	%f133, %f131, %f132;
	ld.shared.f32 	%f134, [_ZZ3dotPfS_S_E4temp+260];
	add.f32 	%f135, %f133, %f134;
	ld.shared.f32 	%f136, [_ZZ3dotPfS_S_E4temp+264];
	add.f32 	%f137, %f135, %f136;
	ld.shared.f32 	%f138, [_ZZ3dotPfS_S_E4temp+268];
	add.f32 	%f139, %f137, %f138;
	ld.shared.f32 	%f140, [_ZZ3dotPfS_S_E4temp+272];
	add.f32 	%f141, %f139, %f140;
	ld.shared.f32 	%f142, [_ZZ3dotPfS_S_E4temp+276];
	add.f32 	%f143, %f141, %f142;
	ld.shared.f32 	%f144, [_ZZ3dotPfS_S_E4temp+280];
	add.f32 	%f145, %f143, %f144;
	ld.shared.f32 	%f146, [_ZZ3dotPfS_S_E4temp+284];
	add.f32 	%f147, %f145, %f146;
	ld.shared.f32 	%f148, [_ZZ3dotPfS_S_E4temp+288];
	add.f32 	%f149, %f147, %f148;
	ld.shared.f32 	%f150, [_ZZ3dotPfS_S_E4temp+292];
	add.f32 	%f151, %f149, %f150;
	ld.shared.f32 	%f152, [_ZZ3dotPfS_S_E4temp+296];
	add.f32 	%f153, %f151, %f152;
	ld.shared.f32 	%f154, [_ZZ3dotPfS_S_E4temp+300];
	add.f32 	%f155, %f153, %f154;
	ld.shared.f32 	%f156, [_ZZ3dotPfS_S_E4temp+304];
	add.f32 	%f157, %f155, %f156;
	ld.shared.f32 	%f158, [_ZZ3dotPfS_S_E4temp+308];
	add.f32 	%f159, %f157, %f158;
	ld.shared.f32 	%f160, [_ZZ3dotPfS_S_E4temp+312];
	add.f32 	%f161, %f159, %f160;
	ld.shared.f32 	%f162, [_ZZ3dotPfS_S_E4temp+316];
	add.f32 	%f163, %f161, %f162;
	ld.shared.f32 	%f164, [_ZZ3dotPfS_S_E4temp+320];
	add.f32 	%f165, %f163, %f164;
	ld.shared.f32 	%f166, [_ZZ3dotPfS_S_E4temp+324];
	add.f32 	%f167, %f165, %f166;
	ld.shared.f32 	%f168, [_ZZ3dotPfS_S_E4temp+328];
	add.f32 	%f169, %f167, %f168;
	ld.shared.f32 	%f170, [_ZZ3dotPfS_S_E4temp+332];
	add.f32 	%f171, %f169, %f170;
	ld.shared.f32 	%f172, [_ZZ3dotPfS_S_E4temp+336];
	add.f32 	%f173, %f171, %f172;
	ld.shared.f32 	%f174, [_ZZ3dotPfS_S_E4temp+340];
	add.f32 	%f175, %f173, %f174;
	ld.shared.f32 	%f176, [_ZZ3dotPfS_S_E4temp+344];
	add.f32 	%f177, %f175, %f176;
	ld.shared.f32 	%f178, [_ZZ3dotPfS_S_E4temp+348];
	add.f32 	%f179, %f177, %f178;
	ld.shared.f32 	%f180, [_ZZ3dotPfS_S_E4temp+352];
	add.f32 	%f181, %f179, %f180;
	ld.shared.f32 	%f182, [_ZZ3dotPfS_S_E4temp+356];
	add.f32 	%f183, %f181, %f182;
	ld.shared.f32 	%f184, [_ZZ3dotPfS_S_E4temp+360];
	add.f32 	%f185, %f183, %f184;
	ld.shared.f32 	%f186, [_ZZ3dotPfS_S_E4temp+364];
	add.f32 	%f187, %f185, %f186;
	ld.shared.f32 	%f188, [_ZZ3dotPfS_S_E4temp+368];
	add.f32 	%f189, %f187, %f188;
	ld.shared.f32 	%f190, [_ZZ3dotPfS_S_E4temp+372];
	add.f32 	%f191, %f189, %f190;
	ld.shared.f32 	%f192, [_ZZ3dotPfS_S_E4temp+376];
	add.f32 	%f193, %f191, %f192;
	ld.shared.f32 	%f194, [_ZZ3dotPfS_S_E4temp+380];
	add.f32 	%f195, %f193, %f194;
	ld.shared.f32 	%f196, [_ZZ3dotPfS_S_E4temp+384];
	add.f32 	%f197, %f195, %f196;
	ld.shared.f32 	%f198, [_ZZ3dotPfS_S_E4temp+388];
	add.f32 	%f199, %f197, %f198;
	ld.shared.f32 	%f200, [_ZZ3dotPfS_S_E4temp+392];
	add.f32 	%f201, %f199, %f200;
	ld.shared.f32 	%f202, [_ZZ3dotPfS_S_E4temp+396];
	add.f32 	%f203, %f201, %f202;
	ld.shared.f32 	%f204, [_ZZ3dotPfS_S_E4temp+400];
	add.f32 	%f205, %f203, %f204;
	ld.shared.f32 	%f206, [_ZZ3dotPfS_S_E4temp+404];
	add.f32 	%f207, %f205, %f206;
	ld.shared.f32 	%f208, [_ZZ3dotPfS_S_E4temp+408];
	add.f32 	%f209, %f207, %f208;
	ld.shared.f32 	%f210, [_ZZ3dotPfS_S_E4temp+412];
	add.f32 	%f211, %f209, %f210;
	ld.shared.f32 	%f212, [_ZZ3dotPfS_S_E4temp+416];
	add.f32 	%f213, %f211, %f212;
	ld.shared.f32 	%f214, [_ZZ3dotPfS_S_E4temp+420];
	add.f32 	%f215, %f213, %f214;
	ld.shared.f32 	%f216, [_ZZ3dotPfS_S_E4temp+424];
	add.f32 	%f217, %f215, %f216;
	ld.shared.f32 	%f218, [_ZZ3dotPfS_S_E4temp+428];
	add.f32 	%f219, %f217, %f218;
	ld.shared.f32 	%f220, [_ZZ3dotPfS_S_E4temp+432];
	add.f32 	%f221, %f219, %f220;
	ld.shared.f32 	%f222, [_ZZ3dotPfS_S_E4temp+436];
	add.f32 	%f223, %f221, %f222;
	ld.shared.f32 	%f224, [_ZZ3dotPfS_S_E4temp+440];
	add.f32 	%f225, %f223, %f224;
	ld.shared.f32 	%f226, [_ZZ3dotPfS_S_E4temp+444];
	add.f32 	%f227, %f225, %f226;
	ld.shared.f32 	%f228, [_ZZ3dotPfS_S_E4temp+448];
	add.f32 	%f229, %f227, %f228;
	ld.shared.f32 	%f230, [_ZZ3dotPfS_S_E4temp+452];
	add.f32 	%f231, %f229, %f230;
	ld.shared.f32 	%f232, [_ZZ3dotPfS_S_E4temp+456];
	add.f32 	%f233, %f231, %f232;
	ld.shared.f32 	%f234, [_ZZ3dotPfS_S_E4temp+460];
	add.f32 	%f235, %f233, %f234;
	ld.shared.f32 	%f236, [_ZZ3dotPfS_S_E4temp+464];
	add.f32 	%f237, %f235, %f236;
	ld.shared.f32 	%f238, [_ZZ3dotPfS_S_E4temp+468];
	add.f32 	%f239, %f237, %f238;
	ld.shared.f32 	%f240, [_ZZ3dotPfS_S_E4temp+472];
	add.f32 	%f241, %f239, %f240;
	ld.shared.f32 	%f242, [_ZZ3dotPfS_S_E4temp+476];
	add.f32 	%f243, %f241, %f242;
	ld.shared.f32 	%f244, [_ZZ3dotPfS_S_E4temp+480];
	add.f32 	%f245, %f243, %f244;
	ld.shared.f32 	%f246, [_ZZ3dotPfS_S_E4temp+484];
	add.f32 	%f247, %f245, %f246;
	ld.shared.f32 	%f248, [_ZZ3dotPfS_S_E4temp+488];
	add.f32 	%f249, %f247, %f248;
	ld.shared.f32 	%f250, [_ZZ3dotPfS_S_E4temp+492];
	add.f32 	%f251, %f249, %f250;
	ld.shared.f32 	%f252, [_ZZ3dotPfS_S_E4temp+496];
	add.f32 	%f253, %f251, %f252;
	ld.shared.f32 	%f254, [_ZZ3dotPfS_S_E4temp+500];
	add.f32 	%f255, %f253, %f254;
	ld.shared.f32 	%f256, [_ZZ3dotPfS_S_E4temp+504];
	add.f32 	%f257, %f255, %f256;
	ld.shared.f32 	%f258, [_ZZ3dotPfS_S_E4temp+508];
	add.f32 	%f259, %f257, %f258;
	cvta.to.global.u64 	%rd9, %rd3;
	atom.global.add.f32 	%f260, [%rd9], %f259;
$L__BB0_3:
	ret;

}


// ===== COMPILED SASS (sm_100) =====

	.target	sm_100

	.elftype	@"ET_EXEC"


//--------------------- .note.nv.tkinfo           --------------------------
	.section	.note.nv.tkinfo,"",@"SHT_NOTE"
	.sectionflags	@"SHF_NOTE_NV_TKINFO"
	.tkinfo
        /*0018*/ 	.word	0x00000002
        /*0030*/ 	.string	""
        /*0030*/ 	.string	"ptxas"
        /*0030*/ 	.string	"Cuda compilation tools, release 13.0, V13.0.88"
        /*0030*/ 	.string	"Build cuda_13.0.r13.0/compiler.36424714_0"
        /*0030*/ 	.string	"-arch sm_100 -m 64 "



//--------------------- .note.nv.cuinfo           --------------------------
	.section	.note.nv.cuinfo,"",@"SHT_NOTE"
	.sectionflags	@"SHF_NOTE_NV_CUINFO"
        /*0018*/ 	.short	0x0002
        /*001a*/ 	.short	0x0064
        /*001c*/ 	.short	0x0082
	.zero		2


//--------------------- .nv.info                  --------------------------
	.section	.nv.info,"",@"SHT_CUDA_INFO"
	.align	4


	//----- nvinfo : EIATTR_REGCOUNT
	.align		4
        /*0000*/ 	.byte	0x04, 0x2f
        /*0002*/ 	.short	(.L_1 - .L_0)
	.align		4
.L_0:
        /*0004*/ 	.word	index@(_Z3dotPfS_S_)
        /*0008*/ 	.word	0x00000016


	//----- nvinfo : EIATTR_FRAME_SIZE
	.align		4
.L_1:
        /*000c*/ 	.byte	0x04, 0x11
        /*000e*/ 	.short	(.L_3 - .L_2)
	.align		4
.L_2:
        /*0010*/ 	.word	index@(_Z3dotPfS_S_)
        /*0014*/ 	.word	0x00000000


	//----- nvinfo : EIATTR_MIN_STACK_SIZE
	.align		4
.L_3:
        /*0018*/ 	.byte	0x04, 0x12
        /*001a*/ 	.short	(.L_5 - .L_4)
	.align		4
.L_4:
        /*001c*/ 	.word	index@(_Z3dotPfS_S_)
        /*0020*/ 	.word	0x00000000
.L_5:


//--------------------- .nv.compat                --------------------------
	.section	.nv.compat,"",@"SHT_CUDA_COMPAT_INFO"
	.align	4
        /*0000*/ 	.byte	0x02, 0x09, 0x00, 0x00, 0x02, 0x02, 0x01, 0x00, 0x02, 0x05, 0x05, 0x00, 0x03, 0x07, 0x01, 0x01
        /*0010*/ 	.byte	0x02, 0x03, 0x00, 0x00, 0x02, 0x06, 0x01, 0x00, 0x04, 0x0b, 0x08, 0x00, 0x09, 0x00, 0x00, 0x00
        /*0020*/ 	.byte	0x00, 0x00, 0x00, 0x00


//--------------------- .nv.info._Z3dotPfS_S_     --------------------------
	.section	.nv.info._Z3dotPfS_S_,"",@"SHT_CUDA_INFO"
	.sectionflags	@""
	.align	4


	//----- nvinfo : EIATTR_CUDA_API_VERSION
	.align		4
        /*0000*/ 	.byte	0x04, 0x37
        /*0002*/ 	.short	(.L_7 - .L_6)
.L_6:
        /*0004*/ 	.word	0x00000082


	//----- nvinfo : EIATTR_KPARAM_INFO
	.align		4
.L_7:
        /*0008*/ 	.byte	0x04, 0x17
        /*000a*/ 	.short	(.L_9 - .L_8)
.L_8:
        /*000c*/ 	.word	0x00000000
        /*0010*/ 	.short	0x0002
        /*0012*/ 	.short	0x0010
        /*0014*/ 	.byte	0x00, 0xf5, 0x21, 0x00


	//----- nvinfo : EIATTR_KPARAM_INFO
	.align		4
.L_9:
        /*0018*/ 	.byte	0x04, 0x17
        /*001a*/ 	.short	(.L_11 - .L_10)
.L_10:
        /*001c*/ 	.word	0x00000000
        /*0020*/ 	.short	0x0001
        /*0022*/ 	.short	0x0008
        /*0024*/ 	.byte	0x00, 0xf5, 0x21, 0x00


	//----- nvinfo : EIATTR_KPARAM_INFO
	.align		4
.L_11:
        /*0028*/ 	.byte	0x04, 0x17
        /*002a*/ 	.short	(.L_13 - .L_12)
.L_12:
        /*002c*/ 	.word	0x00000000
        /*0030*/ 	.short	0x0000
        /*0032*/ 	.short	0x0000
        /*0034*/ 	.byte	0x00, 0xf5, 0x21, 0x00


	//----- nvinfo : EIATTR_SPARSE_MMA_MASK
	.align		4
.L_13:
        /*0038*/ 	.byte	0x03, 0x50
        /*003a*/ 	.short	0x0000


	//----- nvinfo : EIATTR_MAXREG_COUNT
	.align		4
        /*003c*/ 	.byte	0x03, 0x1b
        /*003e*/ 	.short	0x00ff


	//----- nvinfo : EIATTR_NUM_BARRIERS
	.align		4
        /*0040*/ 	.byte	0x02, 0x4c
        /*0042*/ 	.byte	0x01
	.zero		1


	//----- nvinfo : EIATTR_MERCURY_ISA_VERSION
	.align		4
        /*0044*/ 	.byte	0x03, 0x5f
        /*0046*/ 	.short	0x0101


	//----- nvinfo : EIATTR_VRC_CTA_INIT_COUNT
	.align		4
        /*0048*/ 	.byte	0x02, 0x4a
	.zero		1
	.zero		1


	//----- nvinfo : EIATTR_EXIT_INSTR_OFFSETS
	.align		4
        /*004c*/ 	.byte	0x04, 0x1c
        /*004e*/ 	.short	(.L_15 - .L_14)


	//   ....[0]....
.L_14:
        /*0050*/ 	.word	0x00000060


	//   ....[1]....
        /*0054*/ 	.word	0x00000160


	//   ....[2]....
        /*0058*/ 	.word	0x00000b90


	//----- nvinfo : EIATTR_CBANK_PARAM_SIZE
	.align		4
.L_15:
        /*005c*/ 	.byte	0x03, 0x19
        /*005e*/ 	.short	0x0018


	//----- nvinfo : EIATTR_PARAM_CBANK
	.align		4
        /*0060*/ 	.byte	0x04, 0x0a
        /*0062*/ 	.short	(.L_17 - .L_16)
	.align		4
.L_16:
        /*0064*/ 	.word	index@(.nv.constant0._Z3dotPfS_S_)
        /*0068*/ 	.short	0x0380
        /*006a*/ 	.short	0x0018


	//----- nvinfo : EIATTR_SW_WAR
	.align		4
.L_17:
        /*006c*/ 	.byte	0x04, 0x36
        /*006e*/ 	.short	(.L_19 - .L_18)
.L_18:
        /*0070*/ 	.word	0x00000008
.L_19:


//--------------------- .nv.callgraph             --------------------------
	.section	.nv.callgraph,"",@"SHT_CUDA_CALLGRAPH"
	.align	4
	.sectionentsize	8
	.align		4
        /*0000*/ 	.word	0x00000000
	.align		4
        /*0004*/ 	.word	0xffffffff
	.align		4
        /*0008*/ 	.word	0x00000000
	.align		4
        /*000c*/ 	.word	0xfffffffe
	.align		4
        /*0010*/ 	.word	0x00000000
	.align		4
        /*0014*/ 	.word	0xfffffffd
	.align		4
        /*0018*/ 	.word	0x00000000
	.align		4
        /*001c*/ 	.word	0xfffffffc


//--------------------- .text._Z3dotPfS_S_        --------------------------
	.section	.text._Z3dotPfS_S_,"ax",@progbits
	.align	128
        .global         _Z3dotPfS_S_
        .type           _Z3dotPfS_S_,@function
        .size           _Z3dotPfS_S_,(.L_x_1 - _Z3dotPfS_S_)
        .other          _Z3dotPfS_S_,@"STO_CUDA_ENTRY STV_DEFAULT"
_Z3dotPfS_S_:
.text._Z3dotPfS_S_:
[----:B------:R-:W-:Y:S01]  /*0000*/  LDC R1, c[0x0][0x37c] ;  /* 0x0000df00ff017b82 */ /* 0x000fe20000000800 */
[----:B------:R-:W0:Y:S07]  /*0010*/  S2R R0, SR_TID.X ;  /* 0x0000000000007919 */ /* 0x000e2e0000002100 */
[----:B------:R-:W0:Y:S08]  /*0020*/  S2UR UR4, SR_CTAID.X ;  /* 0x00000000000479c3 */ /* 0x000e300000002500 */
[----:B------:R-:W0:Y:S02]  /*0030*/  LDC R7, c[0x0][0x360] ;  /* 0x0000d800ff077b82 */ /* 0x000e240000000800 */
[----:B0-----:R-:W-:-:S05]  /*0040*/  IMAD R7, R7, UR4, R0 ;  /* 0x0000000407077c24 */ /* 0x001fca000f8e0200 */
[----:B------:R-:W-:-:S13]  /*0050*/  ISETP.GT.AND P0, PT, R7, 0x7f, PT ;  /* 0x0000007f0700780c */ /* 0x000fda0003f04270 */
[----:B------:R-:W-:Y:S05]  /*0060*/  @P0 EXIT ;  /* 0x000000000000094d */ /* 0x000fea0003800000 */
[----:B------:R-:W0:Y:S01]  /*0070*/  LDC.64 R2, c[0x0][0x380] ;  /* 0x0000e000ff027b82 */ /* 0x000e220000000a00 */
[----:B------:R-:W1:Y:S07]  /*0080*/  LDCU.64 UR6, c[0x0][0x358] ;  /* 0x00006b00ff0677ac */ /* 0x000e6e0008000a00 */
[----:B------:R-:W2:Y:S01]  /*0090*/  LDC.64 R4, c[0x0][0x388] ;  /* 0x0000e200ff047b82 */ /* 0x000ea20000000a00 */
[----:B0-----:R-:W-:-:S06]  /*00a0*/  IMAD.WIDE R2, R7, 0x4, R2 ;  /* 0x0000000407027825 */ /* 0x001fcc00078e0202 */
[----:B-1----:R-:W3:Y:S01]  /*00b0*/  LDG.E R2, desc[UR6][R2.64] ;  /* 0x0000000602027981 */ /* 0x002ee2000c1e1900 */
[----:B--2---:R-:W-:-:S06]  /*00c0*/  IMAD.WIDE R4, R7, 0x4, R4 ;  /* 0x0000000407047825 */ /* 0x004fcc00078e0204 */
[----:B------:R-:W3:Y:S01]  /*00d0*/  LDG.E R5, desc[UR6][R4.64] ;  /* 0x0000000604057981 */ /* 0x000ee2000c1e1900 */
[----:B------:R-:W0:Y:S01]  /*00e0*/  S2UR UR5, SR_CgaCtaId ;  /* 0x00000000000579c3 */ /* 0x000e220000008800 */
[----:B------:R-:W-:Y:S01]  /*00f0*/  UMOV UR4, 0x400 ;  /* 0x0000040000047882 */ /* 0x000fe20000000000 */
[----:B------:R-:W-:Y:S01]  /*0100*/  ISETP.NE.AND P0, PT, R0, RZ, PT ;  /* 0x000000ff0000720c */ /* 0x000fe20003f05270 */
[----:B0-----:R-:W-:-:S06]  /*0110*/  ULEA UR4, UR5, UR4, 0x18 ;  /* 0x0000000405047291 */ /* 0x001fcc000f8ec0ff */
[----:B------:R-:W-:Y:S01]  /*0120*/  LEA R7, R0, UR4, 0x2 ;  /* 0x0000000400077c11 */ /* 0x000fe2000f8e10ff */
[----:B---3--:R-:W-:-:S05]  /*0130*/  FMUL R0, R2, R5 ;  /* 0x0000000502007220 */ /* 0x008fca0000400000 */
[----:B------:R0:W-:Y:S01]  /*0140*/  STS [R7], R0 ;  /* 0x0000000007007388 */ /* 0x0001e20000000800 */
[----:B------:R-:W-:Y:S06]  /*0150*/  BAR.SYNC.DEFER_BLOCKING 0x0 ;  /* 0x0000000000007b1d */ /* 0x000fec0000010000 */
[----:B------:R-:W-:Y:S05]  /*0160*/  @P0 EXIT ;  /* 0x000000000000094d */ /* 0x000fea0003800000 */
[----:B------:R-:W1:Y:S01]  /*0170*/  LDS.128 R8, [UR4] ;  /* 0x00000004ff087984 */ /* 0x000e620008000c00 */
[----:B------:R-:W2:Y:S03]  /*0180*/  LDC.64 R2, c[0x0][0x390] ;  /* 0x0000e400ff027b82 */ /* 0x000ea60000000a00 */
[----:B------:R-:W3:Y:S04]  /*0190*/  LDS.128 R16, [UR4+0x10] ;  /* 0x00001004ff107984 */ /* 0x000ee80008000c00 */
[----:B------:R-:W4:Y:S04]  /*01a0*/  LDS.128 R12, [UR4+0x20] ;  /* 0x00002004ff0c7984 */ /* 0x000f280008000c00 */
[----:B0-----:R-:W0:Y:S01]  /*01b0*/  LDS.128 R4, [UR4+0x30] ;  /* 0x00003004ff047984 */ /* 0x001e220008000c00 */
[----:B-1----:R-:W-:-:S04]  /*01c0*/  FADD R8, RZ, R8 ;  /* 0x00000008ff087221 */ /* 0x002fc80000000000 */
[----:B------:R-:W-:-:S04]  /*01d0*/  FADD R9, R8, R9 ;  /* 0x0000000908097221 */ /* 0x000fc80000000000 */
[----:B------:R-:W-:-:S04]  /*01e0*/  FADD R10, R9, R10 ;  /* 0x0000000a090a7221 */ /* 0x000fc80000000000 */
[----:B------:R-:W-:-:S04]  /*01f0*/  FADD R11, R10, R11 ;  /* 0x0000000b0a0b7221 */ /* 0x000fc80000000000 */
[----:B---3--:R-:W-:Y:S02]  /*0200*/  FADD R16, R11, R16 ;  /* 0x000000100b107221 */ /* 0x008fe40000000000 */
[----:B------:R-:W1:Y:S02]  /*0210*/  LDS.128 R8, [UR4+0x40] ;  /* 0x00004004ff087984 */ /* 0x000e640008000c00 */
[----:B------:R-:W-:-:S04]  /*0220*/  FADD R17, R16, R17 ;  /* 0x0000001110117221 */ /* 0x000fc80000000000 */
[----:B------:R-:W-:-:S04]  /*0230*/  FADD R18, R17, R18 ;  /* 0x0000001211127221 */ /* 0x000fc80000000000 */
[----:B------:R-:W-:-:S04]  /*0240*/  FADD R19, R18, R19 ;  /* 0x0000001312137221 */ /* 0x000fc80000000000 */
[----:B----4-:R-:W-:Y:S02]  /*0250*/  FADD R12, R19, R12 ;  /* 0x0000000c130c7221 */ /* 0x010fe40000000000 */
[----:B------:R-:W3:Y:S02]  /*0260*/  LDS.128 R16, [UR4+0x50] ;  /* 0x00005004ff107984 */ /* 0x000ee40008000c00 */
[----:B------:R-:W-:-:S04]  /*0270*/  FADD R13, R12, R13 ;  /* 0x0000000d0c0d7221 */ /* 0x000fc80000000000 */
[----:B------:R-:W-:-:S04]  /*0280*/  FADD R14, R13, R14 ;  /* 0x0000000e0d0e7221 */ /* 0x000fc80000000000 */
[----:B------:R-:W-:-:S04]  /*0290*/  FADD R15, R14, R15 ;  /* 0x0000000f0e0f7221 */ /* 0x000fc80000000000 */
[----:B0-----:R-:W-:Y:S02]  /*02a0*/  FADD R4, R15, R4 ;  /* 0x000000040f047221 */ /* 0x001fe40000000000 */
[----:B------:R-:W0:Y:S02]  /*02b0*/  LDS.128 R12, [UR4+0x60] ;  /* 0x00006004ff0c7984 */ /* 0x000e240008000c00 */
[----:B------:R-:W-:-:S04]  /*02c0*/  FADD R5, R4, R5 ;  /* 0x0000000504057221 */ /* 0x000fc80000000000 */
[----:B------:R-:W-:-:S04]  /*02d0*/  FADD R6, R5, R6 ;  /* 0x0000000605067221 */ /* 0x000fc80000000000 */
[----:B------:R-:W-:-:S04]  /*02e0*/  FADD R7, R6, R7 ;  /* 0x0000000706077221 */ /* 0x000fc80000000000 */
[----:B-1----:R-:W-:Y:S02]  /*02f0*/  FADD R8, R7, R8 ;  /* 0x0000000807087221 */ /* 0x002fe40000000000 */
[----:B------:R-:W1:Y:S02]  /*0300*/  LDS.128 R4, [UR4+0x70] ;  /* 0x00007004ff047984 */ /* 0x000e640008000c00 */
[----:B------:R-:W-:-:S04]  /*0310*/  FADD R9, R8, R9 ;  /* 0x0000000908097221 */ /* 0x000fc80000000000 */
[----:B------:R-:W-:-:S04]  /*0320*/  FADD R10, R9, R10 ;  /* 0x0000000a090a7221 */ /* 0x000fc80000000000 */
[----:B------:R-:W-:-:S04]  /*0330*/  FADD R11, R10, R11 ;  /* 0x0000000b0a0b7221 */ /* 0x000fc80000000000 */
[----:B---3--:R-:W-:Y:S02]  /*0340*/  FADD R16, R11, R16 ;  /* 0x000000100b107221 */ /* 0x008fe40000000000 */
        /* <DEDUP_REMOVED lines=119> */
[----:B---3--:R-:W-:-:S04]  /*0ac0*/  FADD R16, R11, R16 ;  /* 0x000000100b107221 */ /* 0x008fc80000000000 */
[----:B------:R-:W-:-:S04]  /*0ad0*/  FADD R17, R16, R17 ;  /* 0x0000001110117221 */ /* 0x000fc80000000000 */
[----:B------:R-:W-:-:S04]  /*0ae0*/  FADD R18, R17, R18 ;  /* 0x0000001211127221 */ /* 0x000fc80000000000 */
[----:B------:R-:W-:-:S04]  /*0af0*/  FADD R19, R18, R19 ;  /* 0x0000001312137221 */ /* 0x000fc80000000000 */
[----:B0-----:R-:W-:-:S04]  /*0b00*/  FADD R12, R19, R12 ;  /* 0x0000000c130c7221 */ /* 0x001fc80000000000 */
[----:B------:R-:W-:-:S04]  /*0b10*/  FADD R13, R12, R13 ;  /* 0x0000000d0c0d7221 */ /* 0x000fc80000000000 */
[----:B------:R-:W-:-:S04]  /*0b20*/  FADD R14, R13, R14 ;  /* 0x0000000e0d0e7221 */ /* 0x000fc80000000000 */
[----:B------:R-:W-:-:S04]  /*0b30*/  FADD R15, R14, R15 ;  /* 0x0000000f0e0f7221 */ /* 0x000fc80000000000 */
[----:B-1----:R-:W-:-:S04]  /*0b40*/  FADD R4, R15, R4 ;  /* 0x000000040f047221 */ /* 0x002fc80000000000 */
[----:B------:R-:W-:-:S04]  /*0b50*/  FADD R5, R4, R5 ;  /* 0x0000000504057221 */ /* 0x000fc80000000000 */
[----:B------:R-:W-:-:S04]  /*0b60*/  FADD R6, R5, R6 ;  /* 0x0000000605067221 */ /* 0x000fc80000000000 */
[----:B------:R-:W-:-:S05]  /*0b70*/  FADD R7, R6, R7 ;  /* 0x0000000706077221 */ /* 0x000fca0000000000 */
[----:B--2---:R-:W-:Y:S01]  /*0b80*/  REDG.E.ADD.F32.FTZ.RN.STRONG.GPU desc[UR6][R2.64], R7 ;  /* 0x00000007020079a6 */ /* 0x004fe2000c12f306 */
[----:B------:R-:W-:Y:S05]  /*0b90*/  EXIT ;  /* 0x000000000000794d */ /* 0x000fea0003800000 */
.L_x_0:
[----:B------:R-:W-:-:S00]  /*0ba0*/  BRA `(.L_x_0) ;  /* 0xfffffffc00fc7947 */ /* 0x000fc0000383ffff */
[----:B------:R-:W-:-:S00]  /*0bb0*/  NOP ;  /* 0x0000000000007918 */ /* 0x000fc00000000000 */
        /* <DEDUP_REMOVED lines=12> */
.L_x_1:


//--------------------- .nv.shared._Z3dotPfS_S_   --------------------------
	.section	.nv.shared._Z3dotPfS_S_,"aw",@nobits
	.sectionflags	@""
	.align	4
.nv.shared._Z3dotPfS_S_:
	.zero		5120


//--------------------- .nv.shared.reserved.0     --------------------------
	.section	.nv.shared.reserved.0,"aw",@nobits
	.weak		__nv_reservedSMEM_offset_0_alias
	.size		__nv_reservedSMEM_offset_0_alias, 0, 64
	.other		__nv_reservedSMEM_offset_0_alias,@"STO_CUDA_RESERVED_SHARED STV_DEFAULT"
__nv_reservedSMEM_offset_0_alias:
	.zero		0
	.zero		64


//--------------------- .nv.constant0._Z3dotPfS_S_ --------------------------
	.section	.nv.constant0._Z3dotPfS_S_,"a",@progbits
	.sectionflags	@""
	.align	4
.nv.constant0._Z3dotPfS_S_:
	.zero		920


//--------------------- SYMBOLS --------------------------

	.type		.nv.reservedSmem.offset0,@object
	.size		.nv.reservedSmem.offset0,0x4
	.type		.nv.reservedSmem.cap,@object
	.size		.nv.reservedSmem.cap,0x4
